//
// Generated by NVIDIA NVVM Compiler
//
// Compiler Build ID: CL-36424714
// Cuda compilation tools, release 13.0, V13.0.88
// Based on NVVM 20.0.0
//

.version 9.0
.target sm_100
.address_size 64

	// .globl	_Z6kernelPfi

.visible .entry _Z6kernelPfi(
	.param .u64 .ptr .align 1 _Z6kernelPfi_param_0,
	.param .u32 _Z6kernelPfi_param_1
)
{
	.reg .pred 	%p<8>;
	.reg .b32 	%r<18>;
	.reg .b32 	%f<14>;
	.reg .b64 	%rd<5>;

	ld.param.u64 	%rd2, [_Z6kernelPfi_param_0];
	ld.param.u32 	%r3, [_Z6kernelPfi_param_1];
	cvta.to.global.u64 	%rd1, %rd2;
	mov.u32 	%r4, %ctaid.x;
	mov.u32 	%r5, %ntid.x;
	mov.u32 	%r1, %tid.x;
	mad.lo.s32 	%r2, %r4, %r5, %r1;
	setp.ge.s32 	%p1, %r2, %r3;
	@%p1 bra 	$L__BB0_3;
	mul.wide.s32 	%rd3, %r2, 4;
	add.s64 	%rd4, %rd1, %rd3;
	ld.global.f32 	%f2, [%rd4];
	mov.b32 	%r6, %f2;
	shfl.sync.down.b32	%r7|%p2, %r6, 16, 31, -1;
	mov.b32 	%f3, %r7;
	add.f32 	%f4, %f2, %f3;
	mov.b32 	%r8, %f4;
	shfl.sync.down.b32	%r9|%p3, %r8, 8, 31, -1;
	mov.b32 	%f5, %r9;
	add.f32 	%f6, %f4, %f5;
	mov.b32 	%r10, %f6;
	shfl.sync.down.b32	%r11|%p4, %r10, 4, 31, -1;
	mov.b32 	%f7, %r11;
	add.f32 	%f8, %f6, %f7;
	mov.b32 	%r12, %f8;
	shfl.sync.down.b32	%r13|%p5, %r12, 2, 31, -1;
	mov.b32 	%f9, %r13;
	add.f32 	%f10, %f8, %f9;
	mov.b32 	%r14, %f10;
	shfl.sync.down.b32	%r15|%p6, %r14, 1, 31, -1;
	mov.b32 	%f11, %r15;
	add.f32 	%f1, %f10, %f11;
	and.b32  	%r16, %r1, 31;
	setp.ne.s32 	%p7, %r16, 0;
	@%p7 bra 	$L__BB0_3;
	cvt.rzi.s32.f32 	%r17, %f1;
	cvt.rn.f32.s32 	%f12, %r17;
	atom.global.add.f32 	%f13, [%rd1], %f12;
$L__BB0_3:
	ret;

}


// ===== COMPILED SASS (sm_100) =====

	.target	sm_100

	.elftype	@"ET_EXEC"


//--------------------- .note.nv.tkinfo           --------------------------
	.section	.note.nv.tkinfo,"",@"SHT_NOTE"
	.sectionflags	@"SHF_NOTE_NV_TKINFO"
	.tkinfo
        /*0018*/ 	.word	0x00000002
        /*0030*/ 	.string	""
        /*0030*/ 	.string	"ptxas"
        /*0030*/ 	.string	"Cuda compilation tools, release 13.0, V13.0.88"
        /*0030*/ 	.string	"Build cuda_13.0.r13.0/compiler.36424714_0"
        /*0030*/ 	.string	"-arch sm_100 -m 64 "



//--------------------- .note.nv.cuinfo           --------------------------
	.section	.note.nv.cuinfo,"",@"SHT_NOTE"
	.sectionflags	@"SHF_NOTE_NV_CUINFO"
        /*0018*/ 	.short	0x0002
        /*001a*/ 	.short	0x0064
        /*001c*/ 	.short	0x0082
	.zero		2


//--------------------- .nv.info                  --------------------------
	.section	.nv.info,"",@"SHT_CUDA_INFO"
	.align	4


	//----- nvinfo : EIATTR_REGCOUNT
	.align		4
        /*0000*/ 	.byte	0x04, 0x2f
        /*0002*/ 	.short	(.L_1 - .L_0)
	.align		4
.L_0:
        /*0004*/ 	.word	index@(_Z6kernelPfi)
        /*0008*/ 	.word	0x0000000c


	//----- nvinfo : EIATTR_FRAME_SIZE
	.align		4
.L_1:
        /*000c*/ 	.byte	0x04, 0x11
        /*000e*/ 	.short	(.L_3 - .L_2)
	.align		4
.L_2:
        /*0010*/ 	.word	index@(_Z6kernelPfi)
        /*0014*/ 	.word	0x00000000


	//----- nvinfo : EIATTR_MIN_STACK_SIZE
	.align		4
.L_3:
        /*0018*/ 	.byte	0x04, 0x12
        /*001a*/ 	.short	(.L_5 - .L_4)
	.align		4
.L_4:
        /*001c*/ 	.word	index@(_Z6kernelPfi)
        /*0020*/ 	.word	0x00000000
.L_5:


//--------------------- .nv.compat                --------------------------
	.section	.nv.compat,"",@"SHT_CUDA_COMPAT_INFO"
	.align	4
        /*0000*/ 	.byte	0x02, 0x09, 0x00, 0x00, 0x02, 0x02, 0x01, 0x00, 0x02, 0x05, 0x05, 0x00, 0x03, 0x07, 0x01, 0x01
        /*0010*/ 	.byte	0x02, 0x03, 0x00, 0x00, 0x02, 0x06, 0x01, 0x00, 0x04, 0x0b, 0x08, 0x00, 0x09, 0x00, 0x00, 0x00
        /*0020*/ 	.byte	0x00, 0x00, 0x00, 0x00


//--------------------- .nv.info._Z6kernelPfi     --------------------------
	.section	.nv.info._Z6kernelPfi,"",@"SHT_CUDA_INFO"
	.sectionflags	@""
	.align	4


	//----- nvinfo : EIATTR_CUDA_API_VERSION
	.align		4
        /*0000*/ 	.byte	0x04, 0x37
        /*0002*/ 	.short	(.L_7 - .L_6)
.L_6:
        /*0004*/ 	.word	0x00000082


	//----- nvinfo : EIATTR_KPARAM_INFO
	.align		4
.L_7:
        /*0008*/ 	.byte	0x04, 0x17
        /*000a*/ 	.short	(.L_9 - .L_8)
.L_8:
        /*000c*/ 	.word	0x00000000
        /*0010*/ 	.short	0x0001
        /*0012*/ 	.short	0x0008
        /*0014*/ 	.byte	0x00, 0xf0, 0x11, 0x00


	//----- nvinfo : EIATTR_KPARAM_INFO
	.align		4
.L_9:
        /*0018*/ 	.byte	0x04, 0x17
        /*001a*/ 	.short	(.L_11 - .L_10)
.L_10:
        /*001c*/ 	.word	0x00000000
        /*0020*/ 	.short	0x0000
        /*0022*/ 	.short	0x0000
        /*0024*/ 	.byte	0x00, 0xf5, 0x21, 0x00


	//----- nvinfo : EIATTR_SPARSE_MMA_MASK
	.align		4
.L_11:
        /*0028*/ 	.byte	0x03, 0x50
        /*002a*/ 	.short	0x0000


	//----- nvinfo : EIATTR_MAXREG_COUNT
	.align		4
        /*002c*/ 	.byte	0x03, 0x1b
        /*002e*/ 	.short	0x00ff


	//----- nvinfo : EIATTR_MERCURY_ISA_VERSION
	.align		4
        /*0030*/ 	.byte	0x03, 0x5f
        /*0032*/ 	.short	0x0101


	//----- nvinfo : EIATTR_COOP_GROUP_MASK_REGIDS
	.align		4
        /*0034*/ 	.byte	0x04, 0x29
        /*0036*/ 	.short	(.L_13 - .L_12)


	//   ....[0]....
.L_12:
        /*0038*/ 	.word	0xffffffff


	//   ....[1]....
        /*003c*/ 	.word	0xffffffff


	//   ....[2]....
        /*0040*/ 	.word	0xffffffff


	//   ....[3]....
        /*0044*/ 	.word	0xffffffff


	//   ....[4]....
        /*0048*/ 	.word	0xffffffff


	//----- nvinfo : EIATTR_COOP_GROUP_INSTR_OFFSETS
	.align		4
.L_13:
        /*004c*/ 	.byte	0x04, 0x28
        /*004e*/ 	.short	(.L_15 - .L_14)


	//   ....[0]....
.L_14:
        /*0050*/ 	.word	0x000000d0


	//   ....[1]....
        /*0054*/ 	.word	0x000000f0


	//   ....[2]....
        /*0058*/ 	.word	0x00000110


	//   ....[3]....
        /*005c*/ 	.word	0x00000130


	//   ....[4]....
        /*0060*/ 	.word	0x00000150


	//----- nvinfo : EIATTR_VRC_CTA_INIT_COUNT
	.align		4
.L_15:
        /*0064*/ 	.byte	0x02, 0x4a
	.zero		1
	.zero		1


	//----- nvinfo : EIATTR_EXIT_INSTR_OFFSETS
	.align		4
        /*0068*/ 	.byte	0x04, 0x1c
        /*006a*/ 	.short	(.L_17 - .L_16)


	//   ....[0]....
.L_16:
        /*006c*/ 	.word	0x00000070


	//   ....[1]....
        /*0070*/ 	.word	0x00000170


	//   ....[2]....
        /*0074*/ 	.word	0x000001c0


	//----- nvinfo : EIATTR_CBANK_PARAM_SIZE
	.align		4
.L_17:
        /*0078*/ 	.byte	0x03, 0x19
        /*007a*/ 	.short	0x000c


	//----- nvinfo : EIATTR_PARAM_CBANK
	.align		4
        /*007c*/ 	.byte	0x04, 0x0a
        /*007e*/ 	.short	(.L_19 - .L_18)
	.align		4
.L_18:
        /*0080*/ 	.word	index@(.nv.constant0._Z6kernelPfi)
        /*0084*/ 	.short	0x0380
        /*0086*/ 	.short	0x000c


	//----- nvinfo : EIATTR_SW_WAR
	.align		4
.L_19:
        /*0088*/ 	.byte	0x04, 0x36
        /*008a*/ 	.short	(.L_21 - .L_20)
.L_20:
        /*008c*/ 	.word	0x00000008
.L_21:


//--------------------- .nv.callgraph             --------------------------
	.section	.nv.callgraph,"",@"SHT_CUDA_CALLGRAPH"
	.align	4
	.sectionentsize	8
	.align		4
        /*0000*/ 	.word	0x00000000
	.align		4
        /*0004*/ 	.word	0xffffffff
	.align		4
        /*0008*/ 	.word	0x00000000
	.align		4
        /*000c*/ 	.word	0xfffffffe
	.align		4
        /*0010*/ 	.word	0x00000000
	.align		4
        /*0014*/ 	.word	0xfffffffd
	.align		4
        /*0018*/ 	.word	0x00000000
	.align		4
        /*001c*/ 	.word	0xfffffffc


//--------------------- .text._Z6kernelPfi        --------------------------
	.section	.text._Z6kernelPfi,"ax",@progbits
	.align	128
        .global         _Z6kernelPfi
        .type           _Z6kernelPfi,@function
        .size           _Z6kernelPfi,(.L_x_1 - _Z6kernelPfi)
        .other          _Z6kernelPfi,@"STO_CUDA_ENTRY STV_DEFAULT"
_Z6kernelPfi:
.text._Z6kernelPfi:
[----:B------:R-:W-:Y:S01]  /*0000*/  LDC R1, c[0x0][0x37c] ;  /* 0x0000df00ff017b82 */ /* 0x000fe20000000800 */
[----:B------:R-:W0:Y:S07]  /*0010*/  S2R R6, SR_TID.X ;  /* 0x0000000000067919 */ /* 0x000e2e0000002100 */
[----:B------:R-:W0:Y:S01]  /*0020*/  S2UR UR4, SR_CTAID.X ;  /* 0x00000000000479c3 */ /* 0x000e220000002500 */
[----:B------:R-:W1:Y:S07]  /*0030*/  LDCU UR5, c[0x0][0x388] ;  /* 0x00007100ff0577ac */ /* 0x000e6e0008000800 */
[----:B------:R-:W0:Y:S02]  /*0040*/  LDC R5, c[0x0][0x360] ;  /* 0x0000d800ff057b82 */ /* 0x000e240000000800 */
[----:B0-----:R-:W-:-:S05]  /*0050*/  IMAD R5, R5, UR4, R6 ;  /* 0x0000000405057c24 */ /* 0x001fca000f8e0206 */
[----:B-1----:R-:W-:-:S13]  /*0060*/  ISETP.GE.AND P0, PT, R5, UR5, PT ;  /* 0x0000000505007c0c */ /* 0x002fda000bf06270 */
[----:B------:R-:W-:Y:S05]  /*0070*/  @P0 EXIT ;  /* 0x000000000000094d */ /* 0x000fea0003800000 */
[----:B------:R-:W0:Y:S01]  /*0080*/  LDC.64 R2, c[0x0][0x380] ;  /* 0x0000e000ff027b82 */ /* 0x000e220000000a00 */
[----:B------:R-:W1:Y:S01]  /*0090*/  LDCU.64 UR4, c[0x0][0x358] ;  /* 0x00006b00ff0477ac */ /* 0x000e620008000a00 */
[----:B0-----:R-:W-:-:S06]  /*00a0*/  IMAD.WIDE R2, R5, 0x4, R2 ;  /* 0x0000000405027825 */ /* 0x001fcc00078e0202 */
[----:B-1----:R-:W2:Y:S01]  /*00b0*/  LDG.E R2, desc[UR4][R2.64] ;  /* 0x0000000402027981 */ /* 0x002ea2000c1e1900 */
[----:B------:R-:W-:-:S03]  /*00c0*/  LOP3.LUT P0, RZ, R6, 0x1f, RZ, 0xc0, !PT ;  /* 0x0000001f06ff7812 */ /* 0x000fc6000780c0ff */
[----:B--2---:R-:W0:Y:S02]  /*00d0*/  SHFL.DOWN PT, R5, R2, 0x10, 0x1f ;  /* 0x0a001f0002057f89 */ /* 0x004e2400000e0000 */
[----:B0-----:R-:W-:-:S05]  /*00e0*/  FADD R5, R2, R5 ;  /* 0x0000000502057221 */ /* 0x001fca0000000000 */
[----:B------:R-:W0:Y:S02]  /*00f0*/  SHFL.DOWN PT, R0, R5, 0x8, 0x1f ;  /* 0x09001f0005007f89 */ /* 0x000e2400000e0000 */
[----:B0-----:R-:W-:-:S05]  /*0100*/  FADD R0, R5, R0 ;  /* 0x0000000005007221 */ /* 0x001fca0000000000 */
[----:B------:R-:W0:Y:S02]  /*0110*/  SHFL.DOWN PT, R7, R0, 0x4, 0x1f ;  /* 0x08801f0000077f89 */ /* 0x000e2400000e0000 */
[----:B0-----:R-:W-:-:S05]  /*0120*/  FADD R7, R0, R7 ;  /* 0x0000000700077221 */ /* 0x001fca0000000000 */
[----:B------:R-:W0:Y:S02]  /*0130*/  SHFL.DOWN PT, R4, R7, 0x2, 0x1f ;  /* 0x08401f0007047f89 */ /* 0x000e2400000e0000 */
[----:B0-----:R-:W-:-:S05]  /*0140*/  FADD R4, R7, R4 ;  /* 0x0000000407047221 */ /* 0x001fca0000000000 */
[----:B------:R-:W0:Y:S02]  /*0150*/  SHFL.DOWN PT, R9, R4, 0x1, 0x1f ;  /* 0x08201f0004097f89 */ /* 0x000e2400000e0000 */
[----:B0-----:R-:W-:Y:S01]  /*0160*/  FADD R9, R4, R9 ;  /* 0x0000000904097221 */ /* 0x001fe20000000000 */
[----:B------:R-:W-:Y:S06]  /*0170*/  @P0 EXIT ;  /* 0x000000000000094d */ /* 0x000fec0003800000 */
[----:B------:R-:W0:Y:S01]  /*0180*/  LDC.64 R2, c[0x0][0x380] ;  /* 0x0000e000ff027b82 */ /* 0x000e220000000a00 */
[----:B------:R-:W1:Y:S02]  /*0190*/  F2I.TRUNC.NTZ R9, R9 ;  /* 0x0000000900097305 */ /* 0x000e64000020f100 */
[----:B-1----:R-:W-:-:S05]  /*01a0*/  I2FP.F32.S32 R5, R9 ;  /* 0x0000000900057245 */ /* 0x002fca0000201400 */
[----:B0-----:R-:W-:Y:S01]  /*01b0*/  REDG.E.ADD.F32.FTZ.RN.STRONG.GPU desc[UR4][R2.64], R5 ;  /* 0x00000005020079a6 */ /* 0x001fe2000c12f304 */
[----:B------:R-:W-:Y:S05]  /*01c0*/  EXIT ;  /* 0x000000000000794d */ /* 0x000fea0003800000 */
.L_x_0:
[----:B------:R-:W-:-:S00]  /*01d0*/  BRA `(.L_x_0) ;  /* 0xfffffffc00fc7947 */ /* 0x000fc0000383ffff */
[----:B------:R-:W-:-:S00]  /*01e0*/  NOP ;  /* 0x0000000000007918 */ /* 0x000fc00000000000 */
        /* <DEDUP_REMOVED lines=9> */
.L_x_1:


//--------------------- .nv.shared.reserved.0     --------------------------
	.section	.nv.shared.reserved.0,"aw",@nobits
	.weak		__nv_reservedSMEM_offset_0_alias
	.size		__nv_reservedSMEM_offset_0_alias, 0, 64
	.other		__nv_reservedSMEM_offset_0_alias,@"STO_CUDA_RESERVED_SHARED STV_DEFAULT"
__nv_reservedSMEM_offset_0_alias:
	.zero		0
	.zero		64


//--------------------- .nv.constant0._Z6kernelPfi --------------------------
	.section	.nv.constant0._Z6kernelPfi,"a",@progbits
	.sectionflags	@""
	.align	4
.nv.constant0._Z6kernelPfi:
	.zero		908


//--------------------- SYMBOLS --------------------------

	.type		.nv.reservedSmem.offset0,@object
	.size		.nv.reservedSmem.offset0,0x4
